//
// Generated by NVIDIA NVVM Compiler
//
// Compiler Build ID: CL-36424714
// Cuda compilation tools, release 13.0, V13.0.88
// Based on NVVM 20.0.0
//

.version 9.0
.target sm_100
.address_size 64

	// .globl	_Z6kernelPi

.visible .entry _Z6kernelPi(
	.param .u64 .ptr .align 1 _Z6kernelPi_param_0
)
{
	.reg .b32 	%r<6>;
	.reg .b64 	%rd<5>;

	ld.param.u64 	%rd1, [_Z6kernelPi_param_0];
	cvta.to.global.u64 	%rd2, %rd1;
	mov.u32 	%r1, %ctaid.x;
	mov.u32 	%r2, %ntid.x;
	mov.u32 	%r3, %tid.x;
	mad.lo.s32 	%r4, %r1, %r2, %r3;
	mul.wide.s32 	%rd3, %r4, 4;
	add.s64 	%rd4, %rd2, %rd3;
	mov.b32 	%r5, 7;
	st.global.u32 	[%rd4], %r5;
	ret;

}
	// .globl	_Z16kernelByThreadIdPi
.visible .entry _Z16kernelByThreadIdPi(
	.param .u64 .ptr .align 1 _Z16kernelByThreadIdPi_param_0
)
{
	.reg .b32 	%r<5>;
	.reg .b64 	%rd<5>;

	ld.param.u64 	%rd1, [_Z16kernelByThreadIdPi_param_0];
	cvta.to.global.u64 	%rd2, %rd1;
	mov.u32 	%r1, %ctaid.x;
	mov.u32 	%r2, %ntid.x;
	mov.u32 	%r3, %tid.x;
	mad.lo.s32 	%r4, %r1, %r2, %r3;
	mul.wide.s32 	%rd3, %r4, 4;
	add.s64 	%rd4, %rd2, %rd3;
	st.global.u32 	[%rd4], %r3;
	ret;

}
	// .globl	_Z15kernelByBlockIdPi
.visible .entry _Z15kernelByBlockIdPi(
	.param .u64 .ptr .align 1 _Z15kernelByBlockIdPi_param_0
)
{
	.reg .b32 	%r<5>;
	.reg .b64 	%rd<5>;

	ld.param.u64 	%rd1, [_Z15kernelByBlockIdPi_param_0];
	cvta.to.global.u64 	%rd2, %rd1;
	mov.u32 	%r1, %ctaid.x;
	mov.u32 	%r2, %ntid.x;
	mov.u32 	%r3, %tid.x;
	mad.lo.s32 	%r4, %r1, %r2, %r3;
	mul.wide.s32 	%rd3, %r4, 4;
	add.s64 	%rd4, %rd2, %rd3;
	st.global.u32 	[%rd4], %r1;
	ret;

}


// ===== COMPILED SASS (sm_100) =====

	.target	sm_100

	.elftype	@"ET_EXEC"


//--------------------- .note.nv.tkinfo           --------------------------
	.section	.note.nv.tkinfo,"",@"SHT_NOTE"
	.sectionflags	@"SHF_NOTE_NV_TKINFO"
	.tkinfo
        /*0018*/ 	.word	0x00000002
        /*0030*/ 	.string	""
        /*0030*/ 	.string	"ptxas"
        /*0030*/ 	.string	"Cuda compilation tools, release 13.0, V13.0.88"
        /*0030*/ 	.string	"Build cuda_13.0.r13.0/compiler.36424714_0"
        /*0030*/ 	.string	"-arch sm_100 -m 64 "



//--------------------- .note.nv.cuinfo           --------------------------
	.section	.note.nv.cuinfo,"",@"SHT_NOTE"
	.sectionflags	@"SHF_NOTE_NV_CUINFO"
        /*0018*/ 	.short	0x0002
        /*001a*/ 	.short	0x0064
        /*001c*/ 	.short	0x0082
	.zero		2


//--------------------- .nv.info                  --------------------------
	.section	.nv.info,"",@"SHT_CUDA_INFO"
	.align	4


	//----- nvinfo : EIATTR_REGCOUNT
	.align		4
        /*0000*/ 	.byte	0x04, 0x2f
        /*0002*/ 	.short	(.L_1 - .L_0)
	.align		4
.L_0:
        /*0004*/ 	.word	index@(_Z6kernelPi)
        /*0008*/ 	.word	0x0000000a


	//----- nvinfo : EIATTR_FRAME_SIZE
	.align		4
.L_1:
        /*000c*/ 	.byte	0x04, 0x11
        /*000e*/ 	.short	(.L_3 - .L_2)
	.align		4
.L_2:
        /*0010*/ 	.word	index@(_Z6kernelPi)
        /*0014*/ 	.word	0x00000000


	//----- nvinfo : EIATTR_REGCOUNT
	.align		4
.L_3:
        /*0018*/ 	.byte	0x04, 0x2f
        /*001a*/ 	.short	(.L_5 - .L_4)
	.align		4
.L_4:
        /*001c*/ 	.word	index@(_Z16kernelByThreadIdPi)
        /*0020*/ 	.word	0x00000008


	//----- nvinfo : EIATTR_FRAME_SIZE
	.align		4
.L_5:
        /*0024*/ 	.byte	0x04, 0x11
        /*0026*/ 	.short	(.L_7 - .L_6)
	.align		4
.L_6:
        /*0028*/ 	.word	index@(_Z16kernelByThreadIdPi)
        /*002c*/ 	.word	0x00000000


	//----- nvinfo : EIATTR_REGCOUNT
	.align		4
.L_7:
        /*0030*/ 	.byte	0x04, 0x2f
        /*0032*/ 	.short	(.L_9 - .L_8)
	.align		4
.L_8:
        /*0034*/ 	.word	index@(_Z15kernelByBlockIdPi)
        /*0038*/ 	.word	0x0000000a


	//----- nvinfo : EIATTR_FRAME_SIZE
	.align		4
.L_9:
        /*003c*/ 	.byte	0x04, 0x11
        /*003e*/ 	.short	(.L_11 - .L_10)
	.align		4
.L_10:
        /*0040*/ 	.word	index@(_Z15kernelByBlockIdPi)
        /*0044*/ 	.word	0x00000000


	//----- nvinfo : EIATTR_MIN_STACK_SIZE
	.align		4
.L_11:
        /*0048*/ 	.byte	0x04, 0x12
        /*004a*/ 	.short	(.L_13 - .L_12)
	.align		4
.L_12:
        /*004c*/ 	.word	index@(_Z15kernelByBlockIdPi)
        /*0050*/ 	.word	0x00000000


	//----- nvinfo : EIATTR_MIN_STACK_SIZE
	.align		4
.L_13:
        /*0054*/ 	.byte	0x04, 0x12
        /*0056*/ 	.short	(.L_15 - .L_14)
	.align		4
.L_14:
        /*0058*/ 	.word	index@(_Z16kernelByThreadIdPi)
        /*005c*/ 	.word	0x00000000


	//----- nvinfo : EIATTR_MIN_STACK_SIZE
	.align		4
.L_15:
        /*0060*/ 	.byte	0x04, 0x12
        /*0062*/ 	.short	(.L_17 - .L_16)
	.align		4
.L_16:
        /*0064*/ 	.word	index@(_Z6kernelPi)
        /*0068*/ 	.word	0x00000000
.L_17:


//--------------------- .nv.compat                --------------------------
	.section	.nv.compat,"",@"SHT_CUDA_COMPAT_INFO"
	.align	4
        /*0000*/ 	.byte	0x02, 0x09, 0x00, 0x00, 0x02, 0x02, 0x01, 0x00, 0x02, 0x05, 0x05, 0x00, 0x03, 0x07, 0x01, 0x01
        /*0010*/ 	.byte	0x02, 0x03, 0x00, 0x00, 0x02, 0x06, 0x01, 0x00, 0x04, 0x0b, 0x08, 0x00, 0x09, 0x00, 0x00, 0x00
        /*0020*/ 	.byte	0x00, 0x00, 0x00, 0x00


//--------------------- .nv.info._Z15kernelByBlockIdPi --------------------------
	.section	.nv.info._Z15kernelByBlockIdPi,"",@"SHT_CUDA_INFO"
	.sectionflags	@""
	.align	4


	//----- nvinfo : EIATTR_CUDA_API_VERSION
	.align		4
        /*0000*/ 	.byte	0x04, 0x37
        /*0002*/ 	.short	(.L_19 - .L_18)
.L_18:
        /*0004*/ 	.word	0x00000082


	//----- nvinfo : EIATTR_KPARAM_INFO
	.align		4
.L_19:
        /*0008*/ 	.byte	0x04, 0x17
        /*000a*/ 	.short	(.L_21 - .L_20)
.L_20:
        /*000c*/ 	.word	0x00000000
        /*0010*/ 	.short	0x0000
        /*0012*/ 	.short	0x0000
        /*0014*/ 	.byte	0x00, 0xf5, 0x21, 0x00


	//----- nvinfo : EIATTR_SPARSE_MMA_MASK
	.align		4
.L_21:
        /*0018*/ 	.byte	0x03, 0x50
        /*001a*/ 	.short	0x0000


	//----- nvinfo : EIATTR_MAXREG_COUNT
	.align		4
        /*001c*/ 	.byte	0x03, 0x1b
        /*001e*/ 	.short	0x00ff


	//----- nvinfo : EIATTR_MERCURY_ISA_VERSION
	.align		4
        /*0020*/ 	.byte	0x03, 0x5f
        /*0022*/ 	.short	0x0101


	//----- nvinfo : EIATTR_VRC_CTA_INIT_COUNT
	.align		4
        /*0024*/ 	.byte	0x02, 0x4a
	.zero		1
	.zero		1


	//----- nvinfo : EIATTR_EXIT_INSTR_OFFSETS
	.align		4
        /*0028*/ 	.byte	0x04, 0x1c
        /*002a*/ 	.short	(.L_23 - .L_22)


	//   ....[0]....
.L_22:
        /*002c*/ 	.word	0x00000090


	//----- nvinfo : EIATTR_CBANK_PARAM_SIZE
	.align		4
.L_23:
        /*0030*/ 	.byte	0x03, 0x19
        /*0032*/ 	.short	0x0008


	//----- nvinfo : EIATTR_PARAM_CBANK
	.align		4
        /*0034*/ 	.byte	0x04, 0x0a
        /*0036*/ 	.short	(.L_25 - .L_24)
	.align		4
.L_24:
        /*0038*/ 	.word	index@(.nv.constant0._Z15kernelByBlockIdPi)
        /*003c*/ 	.short	0x0380
        /*003e*/ 	.short	0x0008


	//----- nvinfo : EIATTR_SW_WAR
	.align		4
.L_25:
        /*0040*/ 	.byte	0x04, 0x36
        /*0042*/ 	.short	(.L_27 - .L_26)
.L_26:
        /*0044*/ 	.word	0x00000008
.L_27:


//--------------------- .nv.info._Z16kernelByThreadIdPi --------------------------
	.section	.nv.info._Z16kernelByThreadIdPi,"",@"SHT_CUDA_INFO"
	.sectionflags	@""
	.align	4


	//----- nvinfo : EIATTR_CUDA_API_VERSION
	.align		4
        /*0000*/ 	.byte	0x04, 0x37
        /*0002*/ 	.short	(.L_29 - .L_28)
.L_28:
        /*0004*/ 	.word	0x00000082


	//----- nvinfo : EIATTR_KPARAM_INFO
	.align		4
.L_29:
        /*0008*/ 	.byte	0x04, 0x17
        /*000a*/ 	.short	(.L_31 - .L_30)
.L_30:
        /*000c*/ 	.word	0x00000000
        /*0010*/ 	.short	0x0000
        /*0012*/ 	.short	0x0000
        /*0014*/ 	.byte	0x00, 0xf5, 0x21, 0x00


	//----- nvinfo : EIATTR_SPARSE_MMA_MASK
	.align		4
.L_31:
        /*0018*/ 	.byte	0x03, 0x50
        /*001a*/ 	.short	0x0000


	//----- nvinfo : EIATTR_MAXREG_COUNT
	.align		4
        /*001c*/ 	.byte	0x03, 0x1b
        /*001e*/ 	.short	0x00ff


	//----- nvinfo : EIATTR_MERCURY_ISA_VERSION
	.align		4
        /*0020*/ 	.byte	0x03, 0x5f
        /*0022*/ 	.short	0x0101


	//----- nvinfo : EIATTR_VRC_CTA_INIT_COUNT
	.align		4
        /*0024*/ 	.byte	0x02, 0x4a
	.zero		1
	.zero		1


	//----- nvinfo : EIATTR_EXIT_INSTR_OFFSETS
	.align		4
        /*0028*/ 	.byte	0x04, 0x1c
        /*002a*/ 	.short	(.L_33 - .L_32)


	//   ....[0]....
.L_32:
        /*002c*/ 	.word	0x00000090


	//----- nvinfo : EIATTR_CBANK_PARAM_SIZE
	.align		4
.L_33:
        /*0030*/ 	.byte	0x03, 0x19
        /*0032*/ 	.short	0x0008


	//----- nvinfo : EIATTR_PARAM_CBANK
	.align		4
        /*0034*/ 	.byte	0x04, 0x0a
        /*0036*/ 	.short	(.L_35 - .L_34)
	.align		4
.L_34:
        /*0038*/ 	.word	index@(.nv.constant0._Z16kernelByThreadIdPi)
        /*003c*/ 	.short	0x0380
        /*003e*/ 	.short	0x0008


	//----- nvinfo : EIATTR_SW_WAR
	.align		4
.L_35:
        /*0040*/ 	.byte	0x04, 0x36
        /*0042*/ 	.short	(.L_37 - .L_36)
.L_36:
        /*0044*/ 	.word	0x00000008
.L_37:


//--------------------- .nv.info._Z6kernelPi      --------------------------
	.section	.nv.info._Z6kernelPi,"",@"SHT_CUDA_INFO"
	.sectionflags	@""
	.align	4


	//----- nvinfo : EIATTR_CUDA_API_VERSION
	.align		4
        /*0000*/ 	.byte	0x04, 0x37
        /*0002*/ 	.short	(.L_39 - .L_38)
.L_38:
        /*0004*/ 	.word	0x00000082


	//----- nvinfo : EIATTR_KPARAM_INFO
	.align		4
.L_39:
        /*0008*/ 	.byte	0x04, 0x17
        /*000a*/ 	.short	(.L_41 - .L_40)
.L_40:
        /*000c*/ 	.word	0x00000000
        /*0010*/ 	.short	0x0000
        /*0012*/ 	.short	0x0000
        /*0014*/ 	.byte	0x00, 0xf5, 0x21, 0x00


	//----- nvinfo : EIATTR_SPARSE_MMA_MASK
	.align		4
.L_41:
        /*0018*/ 	.byte	0x03, 0x50
        /*001a*/ 	.short	0x0000


	//----- nvinfo : EIATTR_MAXREG_COUNT
	.align		4
        /*001c*/ 	.byte	0x03, 0x1b
        /*001e*/ 	.short	0x00ff


	//----- nvinfo : EIATTR_MERCURY_ISA_VERSION
	.align		4
        /*0020*/ 	.byte	0x03, 0x5f
        /*0022*/ 	.short	0x0101


	//----- nvinfo : EIATTR_VRC_CTA_INIT_COUNT
	.align		4
        /*0024*/ 	.byte	0x02, 0x4a
	.zero		1
	.zero		1


	//----- nvinfo : EIATTR_EXIT_INSTR_OFFSETS
	.align		4
        /*0028*/ 	.byte	0x04, 0x1c
        /*002a*/ 	.short	(.L_43 - .L_42)


	//   ....[0]....
.L_42:
        /*002c*/ 	.word	0x000000a0


	//----- nvinfo : EIATTR_CBANK_PARAM_SIZE
	.align		4
.L_43:
        /*0030*/ 	.byte	0x03, 0x19
        /*0032*/ 	.short	0x0008


	//----- nvinfo : EIATTR_PARAM_CBANK
	.align		4
        /*0034*/ 	.byte	0x04, 0x0a
        /*0036*/ 	.short	(.L_45 - .L_44)
	.align		4
.L_44:
        /*0038*/ 	.word	index@(.nv.constant0._Z6kernelPi)
        /*003c*/ 	.short	0x0380
        /*003e*/ 	.short	0x0008


	//----- nvinfo : EIATTR_SW_WAR
	.align		4
.L_45:
        /*0040*/ 	.byte	0x04, 0x36
        /*0042*/ 	.short	(.L_47 - .L_46)
.L_46:
        /*0044*/ 	.word	0x00000008
.L_47:


//--------------------- .nv.callgraph             --------------------------
	.section	.nv.callgraph,"",@"SHT_CUDA_CALLGRAPH"
	.align	4
	.sectionentsize	8
	.align		4
        /*0000*/ 	.word	0x00000000
	.align		4
        /*0004*/ 	.word	0xffffffff
	.align		4
        /*0008*/ 	.word	0x00000000
	.align		4
        /*000c*/ 	.word	0xfffffffe
	.align		4
        /*0010*/ 	.word	0x00000000
	.align		4
        /*0014*/ 	.word	0xfffffffd
	.align		4
        /*0018*/ 	.word	0x00000000
	.align		4
        /*001c*/ 	.word	0xfffffffc


//--------------------- .text._Z15kernelByBlockIdPi --------------------------
	.section	.text._Z15kernelByBlockIdPi,"ax",@progbits
	.align	128
        .global         _Z15kernelByBlockIdPi
        .type           _Z15kernelByBlockIdPi,@function
        .size           _Z15kernelByBlockIdPi,(.L_x_3 - _Z15kernelByBlockIdPi)
        .other          _Z15kernelByBlockIdPi,@"STO_CUDA_ENTRY STV_DEFAULT"
_Z15kernelByBlockIdPi:
.text._Z15kernelByBlockIdPi:
[----:B------:R-:W-:Y:S01]  /*0000*/  LDC R1, c[0x0][0x37c] ;  /* 0x0000df00ff017b82 */ /* 0x000fe20000000800 */
[----:B------:R-:W0:Y:S07]  /*0010*/  S2R R7, SR_CTAID.X ;  /* 0x0000000000077919 */ /* 0x000e2e0000002500 */
[----:B------:R-:W1:Y:S01]  /*0020*/  LDC.64 R2, c[0x0][0x380] ;  /* 0x0000e000ff027b82 */ /* 0x000e620000000a00 */
[----:B------:R-:W0:Y:S01]  /*0030*/  LDCU UR6, c[0x0][0x360] ;  /* 0x00006c00ff0677ac */ /* 0x000e220008000800 */
[----:B------:R-:W0:Y:S01]  /*0040*/  S2R R0, SR_TID.X ;  /* 0x0000000000007919 */ /* 0x000e220000002100 */
[----:B------:R-:W2:Y:S01]  /*0050*/  LDCU.64 UR4, c[0x0][0x358] ;  /* 0x00006b00ff0477ac */ /* 0x000ea20008000a00 */
[----:B0-----:R-:W-:-:S04]  /*0060*/  IMAD R5, R7, UR6, R0 ;  /* 0x0000000607057c24 */ /* 0x001fc8000f8e0200 */
[----:B-1----:R-:W-:-:S05]  /*0070*/  IMAD.WIDE R2, R5, 0x4, R2 ;  /* 0x0000000405027825 */ /* 0x002fca00078e0202 */
[----:B--2---:R-:W-:Y:S01]  /*0080*/  STG.E desc[UR4][R2.64], R7 ;  /* 0x0000000702007986 */ /* 0x004fe2000c101904 */
[----:B------:R-:W-:Y:S05]  /*0090*/  EXIT ;  /* 0x000000000000794d */ /* 0x000fea0003800000 */
.L_x_0:
[----:B------:R-:W-:-:S00]  /*00a0*/  BRA `(.L_x_0) ;  /* 0xfffffffc00fc7947 */ /* 0x000fc0000383ffff */
[----:B------:R-:W-:-:S00]  /*00b0*/  NOP ;  /* 0x0000000000007918 */ /* 0x000fc00000000000 */
        /* <DEDUP_REMOVED lines=12> */
.L_x_3:


//--------------------- .text._Z16kernelByThreadIdPi --------------------------
	.section	.text._Z16kernelByThreadIdPi,"ax",@progbits
	.align	128
        .global         _Z16kernelByThreadIdPi
        .type           _Z16kernelByThreadIdPi,@function
        .size           _Z16kernelByThreadIdPi,(.L_x_4 - _Z16kernelByThreadIdPi)
        .other          _Z16kernelByThreadIdPi,@"STO_CUDA_ENTRY STV_DEFAULT"
_Z16kernelByThreadIdPi:
.text._Z16kernelByThreadIdPi:
[----:B------:R-:W-:Y:S01]  /*0000*/  LDC R1, c[0x0][0x37c] ;  /* 0x0000df00ff017b82 */ /* 0x000fe20000000800 */
[----:B------:R-:W0:Y:S07]  /*0010*/  S2R R0, SR_TID.X ;  /* 0x0000000000007919 */ /* 0x000e2e0000002100 */
[----:B------:R-:W0:Y:S01]  /*0020*/  S2UR UR6, SR_CTAID.X ;  /* 0x00000000000679c3 */ /* 0x000e220000002500 */
[----:B------:R-:W1:Y:S07]  /*0030*/  LDCU.64 UR4, c[0x0][0x358] ;  /* 0x00006b00ff0477ac */ /* 0x000e6e0008000a00 */
[----:B------:R-:W0:Y:S08]  /*0040*/  LDC R5, c[0x0][0x360] ;  /* 0x0000d800ff057b82 */ /* 0x000e300000000800 */
[----:B------:R-:W2:Y:S01]  /*0050*/  LDC.64 R2, c[0x0][0x380] ;  /* 0x0000e000ff027b82 */ /* 0x000ea20000000a00 */
[----:B0-----:R-:W-:-:S04]  /*0060*/  IMAD R5, R5, UR6, R0 ;  /* 0x0000000605057c24 */ /* 0x001fc8000f8e0200 */
[----:B--2---:R-:W-:-:S05]  /*0070*/  IMAD.WIDE R2, R5, 0x4, R2 ;  /* 0x0000000405027825 */ /* 0x004fca00078e0202 */
[----:B-1----:R-:W-:Y:S01]  /*0080*/  STG.E desc[UR4][R2.64], R0 ;  /* 0x0000000002007986 */ /* 0x002fe2000c101904 */
[----:B------:R-:W-:Y:S05]  /*0090*/  EXIT ;  /* 0x000000000000794d */ /* 0x000fea0003800000 */
.L_x_1:
        /* <DEDUP_REMOVED lines=14> */
.L_x_4:


//--------------------- .text._Z6kernelPi         --------------------------
	.section	.text._Z6kernelPi,"ax",@progbits
	.align	128
        .global         _Z6kernelPi
        .type           _Z6kernelPi,@function
        .size           _Z6kernelPi,(.L_x_5 - _Z6kernelPi)
        .other          _Z6kernelPi,@"STO_CUDA_ENTRY STV_DEFAULT"
_Z6kernelPi:
.text._Z6kernelPi:
[----:B------:R-:W-:Y:S01]  /*0000*/  LDC R1, c[0x0][0x37c] ;  /* 0x0000df00ff017b82 */ /* 0x000fe20000000800 */
[----:B------:R-:W0:Y:S07]  /*0010*/  S2R R0, SR_TID.X ;  /* 0x0000000000007919 */ /* 0x000e2e0000002100 */
[----:B------:R-:W0:Y:S01]  /*0020*/  S2UR UR6, SR_CTAID.X ;  /* 0x00000000000679c3 */ /* 0x000e220000002500 */
[----:B------:R-:W1:Y:S01]  /*0030*/  LDCU.64 UR4, c[0x0][0x358] ;  /* 0x00006b00ff0477ac */ /* 0x000e620008000a00 */
[----:B------:R-:W-:-:S06]  /*0040*/  HFMA2 R7, -RZ, RZ, 0, 4.17232513427734375e-07 ;  /* 0x00000007ff077431 */ /* 0x000fcc00000001ff */
[----:B------:R-:W0:Y:S08]  /*0050*/  LDC R5, c[0x0][0x360] ;  /* 0x0000d800ff057b82 */ /* 0x000e300000000800 */
[----:B------:R-:W2:Y:S01]  /*0060*/  LDC.64 R2, c[0x0][0x380] ;  /* 0x0000e000ff027b82 */ /* 0x000ea20000000a00 */
[----:B0-----:R-:W-:-:S04]  /*0070*/  IMAD R5, R5, UR6, R0 ;  /* 0x0000000605057c24 */ /* 0x001fc8000f8e0200 */
[----:B--2---:R-:W-:-:S05]  /*0080*/  IMAD.WIDE R2, R5, 0x4, R2 ;  /* 0x0000000405027825 */ /* 0x004fca00078e0202 */
[----:B-1----:R-:W-:Y:S01]  /*0090*/  STG.E desc[UR4][R2.64], R7 ;  /* 0x0000000702007986 */ /* 0x002fe2000c101904 */
[----:B------:R-:W-:Y:S05]  /*00a0*/  EXIT ;  /* 0x000000000000794d */ /* 0x000fea0003800000 */
.L_x_2:
        /* <DEDUP_REMOVED lines=13> */
.L_x_5:


//--------------------- .nv.shared.reserved.0     --------------------------
	.section	.nv.shared.reserved.0,"aw",@nobits
	.weak		__nv_reservedSMEM_offset_0_alias
	.size		__nv_reservedSMEM_offset_0_alias, 0, 64
	.other		__nv_reservedSMEM_offset_0_alias,@"STO_CUDA_RESERVED_SHARED STV_DEFAULT"
__nv_reservedSMEM_offset_0_alias:
	.zero		0
	.zero		64


//--------------------- .nv.constant0._Z15kernelByBlockIdPi --------------------------
	.section	.nv.constant0._Z15kernelByBlockIdPi,"a",@progbits
	.sectionflags	@""
	.align	4
.nv.constant0._Z15kernelByBlockIdPi:
	.zero		904


//--------------------- .nv.constant0._Z16kernelByThreadIdPi --------------------------
	.section	.nv.constant0._Z16kernelByThreadIdPi,"a",@progbits
	.sectionflags	@""
	.align	4
.nv.constant0._Z16kernelByThreadIdPi:
	.zero		904


//--------------------- .nv.constant0._Z6kernelPi --------------------------
	.section	.nv.constant0._Z6kernelPi,"a",@progbits
	.sectionflags	@""
	.align	4
.nv.constant0._Z6kernelPi:
	.zero		904


//--------------------- SYMBOLS --------------------------

	.type		.nv.reservedSmem.offset0,@object
	.size		.nv.reservedSmem.offset0,0x4
